//
// Generated by NVIDIA NVVM Compiler
//
// Compiler Build ID: CL-36424714
// Cuda compilation tools, release 13.0, V13.0.88
// Based on NVVM 20.0.0
//

.version 9.0
.target sm_100
.address_size 64

	// .globl	_Z16gpu_testfunctionPfS_S_i

.visible .entry _Z16gpu_testfunctionPfS_S_i(
	.param .u64 .ptr .align 1 _Z16gpu_testfunctionPfS_S_i_param_0,
	.param .u64 .ptr .align 1 _Z16gpu_testfunctionPfS_S_i_param_1,
	.param .u64 .ptr .align 1 _Z16gpu_testfunctionPfS_S_i_param_2,
	.param .u32 _Z16gpu_testfunctionPfS_S_i_param_3
)
{
	.reg .pred 	%p<2>;
	.reg .b32 	%r<7>;
	.reg .b32 	%f<5>;
	.reg .b64 	%rd<11>;

	ld.param.u64 	%rd1, [_Z16gpu_testfunctionPfS_S_i_param_0];
	ld.param.u64 	%rd2, [_Z16gpu_testfunctionPfS_S_i_param_1];
	ld.param.u64 	%rd3, [_Z16gpu_testfunctionPfS_S_i_param_2];
	ld.param.u32 	%r2, [_Z16gpu_testfunctionPfS_S_i_param_3];
	mov.u32 	%r3, %ctaid.x;
	mov.u32 	%r4, %ntid.x;
	mov.u32 	%r5, %tid.x;
	mad.lo.s32 	%r1, %r3, %r4, %r5;
	setp.ge.s32 	%p1, %r1, %r2;
	@%p1 bra 	$L__BB0_2;
	cvta.to.global.u64 	%rd4, %rd1;
	cvta.to.global.u64 	%rd5, %rd2;
	cvta.to.global.u64 	%rd6, %rd3;
	cvt.rn.f32.s32 	%f1, %r1;
	mul.wide.s32 	%rd7, %r1, 4;
	add.s64 	%rd8, %rd4, %rd7;
	st.global.f32 	[%rd8], %f1;
	mul.lo.s32 	%r6, %r1, %r1;
	cvt.rn.f32.u32 	%f2, %r6;
	add.s64 	%rd9, %rd5, %rd7;
	st.global.f32 	[%rd9], %f2;
	ld.global.f32 	%f3, [%rd8];
	add.f32 	%f4, %f3, %f2;
	add.s64 	%rd10, %rd6, %rd7;
	st.global.f32 	[%rd10], %f4;
$L__BB0_2:
	ret;

}
	// .globl	_Z24gpu_testfunction_uni_memPfS_S_i
.visible .entry _Z24gpu_testfunction_uni_memPfS_S_i(
	.param .u64 .ptr .align 1 _Z24gpu_testfunction_uni_memPfS_S_i_param_0,
	.param .u64 .ptr .align 1 _Z24gpu_testfunction_uni_memPfS_S_i_param_1,
	.param .u64 .ptr .align 1 _Z24gpu_testfunction_uni_memPfS_S_i_param_2,
	.param .u32 _Z24gpu_testfunction_uni_memPfS_S_i_param_3
)
{
	.reg .pred 	%p<2>;
	.reg .b32 	%r<7>;
	.reg .b32 	%f<5>;
	.reg .b64 	%rd<11>;

	ld.param.u64 	%rd1, [_Z24gpu_testfunction_uni_memPfS_S_i_param_0];
	ld.param.u64 	%rd2, [_Z24gpu_testfunction_uni_memPfS_S_i_param_1];
	ld.param.u64 	%rd3, [_Z24gpu_testfunction_uni_memPfS_S_i_param_2];
	ld.param.u32 	%r2, [_Z24gpu_testfunction_uni_memPfS_S_i_param_3];
	mov.u32 	%r3, %ctaid.x;
	mov.u32 	%r4, %ntid.x;
	mov.u32 	%r5, %tid.x;
	mad.lo.s32 	%r1, %r3, %r4, %r5;
	setp.ge.s32 	%p1, %r1, %r2;
	@%p1 bra 	$L__BB1_2;
	cvta.to.global.u64 	%rd4, %rd1;
	cvta.to.global.u64 	%rd5, %rd2;
	cvta.to.global.u64 	%rd6, %rd3;
	cvt.rn.f32.s32 	%f1, %r1;
	mul.wide.s32 	%rd7, %r1, 4;
	add.s64 	%rd8, %rd4, %rd7;
	st.global.f32 	[%rd8], %f1;
	mul.lo.s32 	%r6, %r1, %r1;
	cvt.rn.f32.u32 	%f2, %r6;
	add.s64 	%rd9, %rd5, %rd7;
	st.global.f32 	[%rd9], %f2;
	ld.global.f32 	%f3, [%rd8];
	add.f32 	%f4, %f3, %f2;
	add.s64 	%rd10, %rd6, %rd7;
	st.global.f32 	[%rd10], %f4;
$L__BB1_2:
	ret;

}


// ===== COMPILED SASS (sm_100) =====

	.target	sm_100

	.elftype	@"ET_EXEC"


//--------------------- .note.nv.tkinfo           --------------------------
	.section	.note.nv.tkinfo,"",@"SHT_NOTE"
	.sectionflags	@"SHF_NOTE_NV_TKINFO"
	.tkinfo
        /*0018*/ 	.word	0x00000002
        /*0030*/ 	.string	""
        /*0030*/ 	.string	"ptxas"
        /*0030*/ 	.string	"Cuda compilation tools, release 13.0, V13.0.88"
        /*0030*/ 	.string	"Build cuda_13.0.r13.0/compiler.36424714_0"
        /*0030*/ 	.string	"-arch sm_100 -m 64 "



//--------------------- .note.nv.cuinfo           --------------------------
	.section	.note.nv.cuinfo,"",@"SHT_NOTE"
	.sectionflags	@"SHF_NOTE_NV_CUINFO"
        /*0018*/ 	.short	0x0002
        /*001a*/ 	.short	0x0064
        /*001c*/ 	.short	0x0082
	.zero		2


//--------------------- .nv.info                  --------------------------
	.section	.nv.info,"",@"SHT_CUDA_INFO"
	.align	4


	//----- nvinfo : EIATTR_REGCOUNT
	.align		4
        /*0000*/ 	.byte	0x04, 0x2f
        /*0002*/ 	.short	(.L_1 - .L_0)
	.align		4
.L_0:
        /*0004*/ 	.word	index@(_Z16gpu_testfunctionPfS_S_i)
        /*0008*/ 	.word	0x00000010


	//----- nvinfo : EIATTR_FRAME_SIZE
	.align		4
.L_1:
        /*000c*/ 	.byte	0x04, 0x11
        /*000e*/ 	.short	(.L_3 - .L_2)
	.align		4
.L_2:
        /*0010*/ 	.word	index@(_Z16gpu_testfunctionPfS_S_i)
        /*0014*/ 	.word	0x00000000


	//----- nvinfo : EIATTR_REGCOUNT
	.align		4
.L_3:
        /*0018*/ 	.byte	0x04, 0x2f
        /*001a*/ 	.short	(.L_5 - .L_4)
	.align		4
.L_4:
        /*001c*/ 	.word	index@(_Z24gpu_testfunction_uni_memPfS_S_i)
        /*0020*/ 	.word	0x00000010


	//----- nvinfo : EIATTR_FRAME_SIZE
	.align		4
.L_5:
        /*0024*/ 	.byte	0x04, 0x11
        /*0026*/ 	.short	(.L_7 - .L_6)
	.align		4
.L_6:
        /*0028*/ 	.word	index@(_Z24gpu_testfunction_uni_memPfS_S_i)
        /*002c*/ 	.word	0x00000000


	//----- nvinfo : EIATTR_MIN_STACK_SIZE
	.align		4
.L_7:
        /*0030*/ 	.byte	0x04, 0x12
        /*0032*/ 	.short	(.L_9 - .L_8)
	.align		4
.L_8:
        /*0034*/ 	.word	index@(_Z24gpu_testfunction_uni_memPfS_S_i)
        /*0038*/ 	.word	0x00000000


	//----- nvinfo : EIATTR_MIN_STACK_SIZE
	.align		4
.L_9:
        /*003c*/ 	.byte	0x04, 0x12
        /*003e*/ 	.short	(.L_11 - .L_10)
	.align		4
.L_10:
        /*0040*/ 	.word	index@(_Z16gpu_testfunctionPfS_S_i)
        /*0044*/ 	.word	0x00000000
.L_11:


//--------------------- .nv.compat                --------------------------
	.section	.nv.compat,"",@"SHT_CUDA_COMPAT_INFO"
	.align	4
        /*0000*/ 	.byte	0x02, 0x09, 0x00, 0x00, 0x02, 0x02, 0x01, 0x00, 0x02, 0x05, 0x05, 0x00, 0x03, 0x07, 0x01, 0x01
        /*0010*/ 	.byte	0x02, 0x03, 0x00, 0x00, 0x02, 0x06, 0x01, 0x00, 0x04, 0x0b, 0x08, 0x00, 0x09, 0x00, 0x00, 0x00
        /*0020*/ 	.byte	0x00, 0x00, 0x00, 0x00


//--------------------- .nv.info._Z24gpu_testfunction_uni_memPfS_S_i --------------------------
	.section	.nv.info._Z24gpu_testfunction_uni_memPfS_S_i,"",@"SHT_CUDA_INFO"
	.sectionflags	@""
	.align	4


	//----- nvinfo : EIATTR_CUDA_API_VERSION
	.align		4
        /*0000*/ 	.byte	0x04, 0x37
        /*0002*/ 	.short	(.L_13 - .L_12)
.L_12:
        /*0004*/ 	.word	0x00000082


	//----- nvinfo : EIATTR_KPARAM_INFO
	.align		4
.L_13:
        /*0008*/ 	.byte	0x04, 0x17
        /*000a*/ 	.short	(.L_15 - .L_14)
.L_14:
        /*000c*/ 	.word	0x00000000
        /*0010*/ 	.short	0x0003
        /*0012*/ 	.short	0x0018
        /*0014*/ 	.byte	0x00, 0xf0, 0x11, 0x00


	//----- nvinfo : EIATTR_KPARAM_INFO
	.align		4
.L_15:
        /*0018*/ 	.byte	0x04, 0x17
        /*001a*/ 	.short	(.L_17 - .L_16)
.L_16:
        /*001c*/ 	.word	0x00000000
        /*0020*/ 	.short	0x0002
        /*0022*/ 	.short	0x0010
        /*0024*/ 	.byte	0x00, 0xf5, 0x21, 0x00


	//----- nvinfo : EIATTR_KPARAM_INFO
	.align		4
.L_17:
        /*0028*/ 	.byte	0x04, 0x17
        /*002a*/ 	.short	(.L_19 - .L_18)
.L_18:
        /*002c*/ 	.word	0x00000000
        /*0030*/ 	.short	0x0001
        /*0032*/ 	.short	0x0008
        /*0034*/ 	.byte	0x00, 0xf5, 0x21, 0x00


	//----- nvinfo : EIATTR_KPARAM_INFO
	.align		4
.L_19:
        /*0038*/ 	.byte	0x04, 0x17
        /*003a*/ 	.short	(.L_21 - .L_20)
.L_20:
        /*003c*/ 	.word	0x00000000
        /*0040*/ 	.short	0x0000
        /*0042*/ 	.short	0x0000
        /*0044*/ 	.byte	0x00, 0xf5, 0x21, 0x00


	//----- nvinfo : EIATTR_SPARSE_MMA_MASK
	.align		4
.L_21:
        /*0048*/ 	.byte	0x03, 0x50
        /*004a*/ 	.short	0x0000


	//----- nvinfo : EIATTR_MAXREG_COUNT
	.align		4
        /*004c*/ 	.byte	0x03, 0x1b
        /*004e*/ 	.short	0x00ff


	//----- nvinfo : EIATTR_MERCURY_ISA_VERSION
	.align		4
        /*0050*/ 	.byte	0x03, 0x5f
        /*0052*/ 	.short	0x0101


	//----- nvinfo : EIATTR_VRC_CTA_INIT_COUNT
	.align		4
        /*0054*/ 	.byte	0x02, 0x4a
	.zero		1
	.zero		1


	//----- nvinfo : EIATTR_EXIT_INSTR_OFFSETS
	.align		4
        /*0058*/ 	.byte	0x04, 0x1c
        /*005a*/ 	.short	(.L_23 - .L_22)


	//   ....[0]....
.L_22:
        /*005c*/ 	.word	0x00000070


	//   ....[1]....
        /*0060*/ 	.word	0x00000170


	//----- nvinfo : EIATTR_CBANK_PARAM_SIZE
	.align		4
.L_23:
        /*0064*/ 	.byte	0x03, 0x19
        /*0066*/ 	.short	0x001c


	//----- nvinfo : EIATTR_PARAM_CBANK
	.align		4
        /*0068*/ 	.byte	0x04, 0x0a
        /*006a*/ 	.short	(.L_25 - .L_24)
	.align		4
.L_24:
        /*006c*/ 	.word	index@(.nv.constant0._Z24gpu_testfunction_uni_memPfS_S_i)
        /*0070*/ 	.short	0x0380
        /*0072*/ 	.short	0x001c


	//----- nvinfo : EIATTR_SW_WAR
	.align		4
.L_25:
        /*0074*/ 	.byte	0x04, 0x36
        /*0076*/ 	.short	(.L_27 - .L_26)
.L_26:
        /*0078*/ 	.word	0x00000008
.L_27:


//--------------------- .nv.info._Z16gpu_testfunctionPfS_S_i --------------------------
	.section	.nv.info._Z16gpu_testfunctionPfS_S_i,"",@"SHT_CUDA_INFO"
	.sectionflags	@""
	.align	4


	//----- nvinfo : EIATTR_CUDA_API_VERSION
	.align		4
        /*0000*/ 	.byte	0x04, 0x37
        /*0002*/ 	.short	(.L_29 - .L_28)
.L_28:
        /*0004*/ 	.word	0x00000082


	//----- nvinfo : EIATTR_KPARAM_INFO
	.align		4
.L_29:
        /*0008*/ 	.byte	0x04, 0x17
        /*000a*/ 	.short	(.L_31 - .L_30)
.L_30:
        /*000c*/ 	.word	0x00000000
        /*0010*/ 	.short	0x0003
        /*0012*/ 	.short	0x0018
        /*0014*/ 	.byte	0x00, 0xf0, 0x11, 0x00


	//----- nvinfo : EIATTR_KPARAM_INFO
	.align		4
.L_31:
        /*0018*/ 	.byte	0x04, 0x17
        /*001a*/ 	.short	(.L_33 - .L_32)
.L_32:
        /*001c*/ 	.word	0x00000000
        /*0020*/ 	.short	0x0002
        /*0022*/ 	.short	0x0010
        /*0024*/ 	.byte	0x00, 0xf5, 0x21, 0x00


	//----- nvinfo : EIATTR_KPARAM_INFO
	.align		4
.L_33:
        /*0028*/ 	.byte	0x04, 0x17
        /*002a*/ 	.short	(.L_35 - .L_34)
.L_34:
        /*002c*/ 	.word	0x00000000
        /*0030*/ 	.short	0x0001
        /*0032*/ 	.short	0x0008
        /*0034*/ 	.byte	0x00, 0xf5, 0x21, 0x00


	//----- nvinfo : EIATTR_KPARAM_INFO
	.align		4
.L_35:
        /*0038*/ 	.byte	0x04, 0x17
        /*003a*/ 	.short	(.L_37 - .L_36)
.L_36:
        /*003c*/ 	.word	0x00000000
        /*0040*/ 	.short	0x0000
        /*0042*/ 	.short	0x0000
        /*0044*/ 	.byte	0x00, 0xf5, 0x21, 0x00


	//----- nvinfo : EIATTR_SPARSE_MMA_MASK
	.align		4
.L_37:
        /*0048*/ 	.byte	0x03, 0x50
        /*004a*/ 	.short	0x0000


	//----- nvinfo : EIATTR_MAXREG_COUNT
	.align		4
        /*004c*/ 	.byte	0x03, 0x1b
        /*004e*/ 	.short	0x00ff


	//----- nvinfo : EIATTR_MERCURY_ISA_VERSION
	.align		4
        /*0050*/ 	.byte	0x03, 0x5f
        /*0052*/ 	.short	0x0101


	//----- nvinfo : EIATTR_VRC_CTA_INIT_COUNT
	.align		4
        /*0054*/ 	.byte	0x02, 0x4a
	.zero		1
	.zero		1


	//----- nvinfo : EIATTR_EXIT_INSTR_OFFSETS
	.align		4
        /*0058*/ 	.byte	0x04, 0x1c
        /*005a*/ 	.short	(.L_39 - .L_38)


	//   ....[0]....
.L_38:
        /*005c*/ 	.word	0x00000070


	//   ....[1]....
        /*0060*/ 	.word	0x00000170


	//----- nvinfo : EIATTR_CBANK_PARAM_SIZE
	.align		4
.L_39:
        /*0064*/ 	.byte	0x03, 0x19
        /*0066*/ 	.short	0x001c


	//----- nvinfo : EIATTR_PARAM_CBANK
	.align		4
        /*0068*/ 	.byte	0x04, 0x0a
        /*006a*/ 	.short	(.L_41 - .L_40)
	.align		4
.L_40:
        /*006c*/ 	.word	index@(.nv.constant0._Z16gpu_testfunctionPfS_S_i)
        /*0070*/ 	.short	0x0380
        /*0072*/ 	.short	0x001c


	//----- nvinfo : EIATTR_SW_WAR
	.align		4
.L_41:
        /*0074*/ 	.byte	0x04, 0x36
        /*0076*/ 	.short	(.L_43 - .L_42)
.L_42:
        /*0078*/ 	.word	0x00000008
.L_43:


//--------------------- .nv.callgraph             --------------------------
	.section	.nv.callgraph,"",@"SHT_CUDA_CALLGRAPH"
	.align	4
	.sectionentsize	8
	.align		4
        /*0000*/ 	.word	0x00000000
	.align		4
        /*0004*/ 	.word	0xffffffff
	.align		4
        /*0008*/ 	.word	0x00000000
	.align		4
        /*000c*/ 	.word	0xfffffffe
	.align		4
        /*0010*/ 	.word	0x00000000
	.align		4
        /*0014*/ 	.word	0xfffffffd
	.align		4
        /*0018*/ 	.word	0x00000000
	.align		4
        /*001c*/ 	.word	0xfffffffc


//--------------------- .text._Z24gpu_testfunction_uni_memPfS_S_i --------------------------
	.section	.text._Z24gpu_testfunction_uni_memPfS_S_i,"ax",@progbits
	.align	128
        .global         _Z24gpu_testfunction_uni_memPfS_S_i
        .type           _Z24gpu_testfunction_uni_memPfS_S_i,@function
        .size           _Z24gpu_testfunction_uni_memPfS_S_i,(.L_x_2 - _Z24gpu_testfunction_uni_memPfS_S_i)
        .other          _Z24gpu_testfunction_uni_memPfS_S_i,@"STO_CUDA_ENTRY STV_DEFAULT"
_Z24gpu_testfunction_uni_memPfS_S_i:
.text._Z24gpu_testfunction_uni_memPfS_S_i:
[----:B------:R-:W-:Y:S01]  /*0000*/  LDC R1, c[0x0][0x37c] ;  /* 0x0000df00ff017b82 */ /* 0x000fe20000000800 */
[----:B------:R-:W0:Y:S07]  /*0010*/  S2R R0, SR_TID.X ;  /* 0x0000000000007919 */ /* 0x000e2e0000002100 */
[----:B------:R-:W0:Y:S01]  /*0020*/  S2UR UR4, SR_CTAID.X ;  /* 0x00000000000479c3 */ /* 0x000e220000002500 */
[----:B------:R-:W1:Y:S07]  /*0030*/  LDCU UR5, c[0x0][0x398] ;  /* 0x00007300ff0577ac */ /* 0x000e6e0008000800 */
[----:B------:R-:W0:Y:S02]  /*0040*/  LDC R9, c[0x0][0x360] ;  /* 0x0000d800ff097b82 */ /* 0x000e240000000800 */
[----:B0-----:R-:W-:-:S05]  /*0050*/  IMAD R9, R9, UR4, R0 ;  /* 0x0000000409097c24 */ /* 0x001fca000f8e0200 */
[----:B-1----:R-:W-:-:S13]  /*0060*/  ISETP.GE.AND P0, PT, R9, UR5, PT ;  /* 0x0000000509007c0c */ /* 0x002fda000bf06270 */
[----:B------:R-:W-:Y:S05]  /*0070*/  @P0 EXIT ;  /* 0x000000000000094d */ /* 0x000fea0003800000 */
[----:B------:R-:W0:Y:S01]  /*0080*/  LDC.64 R2, c[0x0][0x380] ;  /* 0x0000e000ff027b82 */ /* 0x000e220000000a00 */
[----:B------:R-:W1:Y:S01]  /*0090*/  LDCU.64 UR4, c[0x0][0x358] ;  /* 0x00006b00ff0477ac */ /* 0x000e620008000a00 */
[-C--:B------:R-:W-:Y:S01]  /*00a0*/  IMAD R0, R9, R9.reuse, RZ ;  /* 0x0000000909007224 */ /* 0x080fe200078e02ff */
[----:B------:R-:W-:-:S04]  /*00b0*/  I2FP.F32.S32 R11, R9 ;  /* 0x00000009000b7245 */ /* 0x000fc80000201400 */
[----:B------:R-:W-:Y:S01]  /*00c0*/  I2FP.F32.U32 R13, R0 ;  /* 0x00000000000d7245 */ /* 0x000fe20000201000 */
[----:B------:R-:W2:Y:S08]  /*00d0*/  LDC.64 R4, c[0x0][0x388] ;  /* 0x0000e200ff047b82 */ /* 0x000eb00000000a00 */
[----:B------:R-:W3:Y:S01]  /*00e0*/  LDC.64 R6, c[0x0][0x390] ;  /* 0x0000e400ff067b82 */ /* 0x000ee20000000a00 */
[----:B0-----:R-:W-:-:S05]  /*00f0*/  IMAD.WIDE R2, R9, 0x4, R2 ;  /* 0x0000000409027825 */ /* 0x001fca00078e0202 */
[----:B-1----:R-:W-:Y:S01]  /*0100*/  STG.E desc[UR4][R2.64], R11 ;  /* 0x0000000b02007986 */ /* 0x002fe2000c101904 */
[----:B--2---:R-:W-:-:S05]  /*0110*/  IMAD.WIDE R4, R9, 0x4, R4 ;  /* 0x0000000409047825 */ /* 0x004fca00078e0204 */
[----:B------:R-:W-:Y:S04]  /*0120*/  STG.E desc[UR4][R4.64], R13 ;  /* 0x0000000d04007986 */ /* 0x000fe8000c101904 */
[----:B------:R-:W2:Y:S01]  /*0130*/  LDG.E R0, desc[UR4][R2.64] ;  /* 0x0000000402007981 */ /* 0x000ea2000c1e1900 */
[----:B---3--:R-:W-:-:S04]  /*0140*/  IMAD.WIDE R6, R9, 0x4, R6 ;  /* 0x0000000409067825 */ /* 0x008fc800078e0206 */
[----:B--2---:R-:W-:-:S05]  /*0150*/  FADD R9, R13, R0 ;  /* 0x000000000d097221 */ /* 0x004fca0000000000 */
[----:B------:R-:W-:Y:S01]  /*0160*/  STG.E desc[UR4][R6.64], R9 ;  /* 0x0000000906007986 */ /* 0x000fe2000c101904 */
[----:B------:R-:W-:Y:S05]  /*0170*/  EXIT ;  /* 0x000000000000794d */ /* 0x000fea0003800000 */
.L_x_0:
[----:B------:R-:W-:-:S00]  /*0180*/  BRA `(.L_x_0) ;  /* 0xfffffffc00fc7947 */ /* 0x000fc0000383ffff */
[----:B------:R-:W-:-:S00]  /*0190*/  NOP ;  /* 0x0000000000007918 */ /* 0x000fc00000000000 */
        /* <DEDUP_REMOVED lines=14> */
.L_x_2:


//--------------------- .text._Z16gpu_testfunctionPfS_S_i --------------------------
	.section	.text._Z16gpu_testfunctionPfS_S_i,"ax",@progbits
	.align	128
        .global         _Z16gpu_testfunctionPfS_S_i
        .type           _Z16gpu_testfunctionPfS_S_i,@function
        .size           _Z16gpu_testfunctionPfS_S_i,(.L_x_3 - _Z16gpu_testfunctionPfS_S_i)
        .other          _Z16gpu_testfunctionPfS_S_i,@"STO_CUDA_ENTRY STV_DEFAULT"
_Z16gpu_testfunctionPfS_S_i:
.text._Z16gpu_testfunctionPfS_S_i:
        /* <DEDUP_REMOVED lines=24> */
.L_x_1:
        /* <DEDUP_REMOVED lines=16> */
.L_x_3:


//--------------------- .nv.shared.reserved.0     --------------------------
	.section	.nv.shared.reserved.0,"aw",@nobits
	.weak		__nv_reservedSMEM_offset_0_alias
	.size		__nv_reservedSMEM_offset_0_alias, 0, 64
	.other		__nv_reservedSMEM_offset_0_alias,@"STO_CUDA_RESERVED_SHARED STV_DEFAULT"
__nv_reservedSMEM_offset_0_alias:
	.zero		0
	.zero		64


//--------------------- .nv.constant0._Z24gpu_testfunction_uni_memPfS_S_i --------------------------
	.section	.nv.constant0._Z24gpu_testfunction_uni_memPfS_S_i,"a",@progbits
	.sectionflags	@""
	.align	4
.nv.constant0._Z24gpu_testfunction_uni_memPfS_S_i:
	.zero		924


//--------------------- .nv.constant0._Z16gpu_testfunctionPfS_S_i --------------------------
	.section	.nv.constant0._Z16gpu_testfunctionPfS_S_i,"a",@progbits
	.sectionflags	@""
	.align	4
.nv.constant0._Z16gpu_testfunctionPfS_S_i:
	.zero		924


//--------------------- SYMBOLS --------------------------

	.type		.nv.reservedSmem.offset0,@object
	.size		.nv.reservedSmem.offset0,0x4
